//
// Generated by NVIDIA NVVM Compiler
//
// Compiler Build ID: CL-36424714
// Cuda compilation tools, release 13.0, V13.0.88
// Based on NVVM 20.0.0
//

.version 9.0
.target sm_100
.address_size 64

	// .globl	_Z10matrixCalcPiS_S_i

.visible .entry _Z10matrixCalcPiS_S_i(
	.param .u64 .ptr .align 1 _Z10matrixCalcPiS_S_i_param_0,
	.param .u64 .ptr .align 1 _Z10matrixCalcPiS_S_i_param_1,
	.param .u64 .ptr .align 1 _Z10matrixCalcPiS_S_i_param_2,
	.param .u32 _Z10matrixCalcPiS_S_i_param_3
)
{
	.reg .pred 	%p<4>;
	.reg .b32 	%r<17>;
	.reg .b64 	%rd<12>;

	ld.param.u64 	%rd1, [_Z10matrixCalcPiS_S_i_param_0];
	ld.param.u64 	%rd2, [_Z10matrixCalcPiS_S_i_param_1];
	ld.param.u64 	%rd3, [_Z10matrixCalcPiS_S_i_param_2];
	ld.param.u32 	%r3, [_Z10matrixCalcPiS_S_i_param_3];
	mov.u32 	%r4, %ctaid.x;
	mov.u32 	%r5, %ntid.x;
	mov.u32 	%r6, %tid.x;
	mad.lo.s32 	%r1, %r4, %r5, %r6;
	mov.u32 	%r7, %ctaid.y;
	mov.u32 	%r8, %ntid.y;
	mov.u32 	%r9, %tid.y;
	mad.lo.s32 	%r2, %r7, %r8, %r9;
	setp.ge.s32 	%p1, %r1, %r3;
	shr.u32 	%r10, %r3, 31;
	add.s32 	%r11, %r3, %r10;
	shr.s32 	%r12, %r11, 1;
	setp.ge.s32 	%p2, %r2, %r12;
	or.pred  	%p3, %p1, %p2;
	@%p3 bra 	$L__BB0_2;
	cvta.to.global.u64 	%rd4, %rd1;
	cvta.to.global.u64 	%rd5, %rd2;
	cvta.to.global.u64 	%rd6, %rd3;
	mad.lo.s32 	%r13, %r3, %r2, %r1;
	mul.wide.s32 	%rd7, %r13, 4;
	add.s64 	%rd8, %rd4, %rd7;
	ld.global.u32 	%r14, [%rd8];
	mul.wide.u32 	%rd9, %r2, 4;
	add.s64 	%rd10, %rd5, %rd9;
	ld.global.u32 	%r15, [%rd10];
	mul.lo.s32 	%r16, %r15, %r14;
	add.s64 	%rd11, %rd6, %rd7;
	st.global.u32 	[%rd11], %r16;
$L__BB0_2:
	ret;

}


// ===== COMPILED SASS (sm_100) =====

	.target	sm_100

	.elftype	@"ET_EXEC"


//--------------------- .note.nv.tkinfo           --------------------------
	.section	.note.nv.tkinfo,"",@"SHT_NOTE"
	.sectionflags	@"SHF_NOTE_NV_TKINFO"
	.tkinfo
        /*0018*/ 	.word	0x00000002
        /*0030*/ 	.string	""
        /*0030*/ 	.string	"ptxas"
        /*0030*/ 	.string	"Cuda compilation tools, release 13.0, V13.0.88"
        /*0030*/ 	.string	"Build cuda_13.0.r13.0/compiler.36424714_0"
        /*0030*/ 	.string	"-arch sm_100 -m 64 "



//--------------------- .note.nv.cuinfo           --------------------------
	.section	.note.nv.cuinfo,"",@"SHT_NOTE"
	.sectionflags	@"SHF_NOTE_NV_CUINFO"
        /*0018*/ 	.short	0x0002
        /*001a*/ 	.short	0x0064
        /*001c*/ 	.short	0x0082
	.zero		2


//--------------------- .nv.info                  --------------------------
	.section	.nv.info,"",@"SHT_CUDA_INFO"
	.align	4


	//----- nvinfo : EIATTR_REGCOUNT
	.align		4
        /*0000*/ 	.byte	0x04, 0x2f
        /*0002*/ 	.short	(.L_1 - .L_0)
	.align		4
.L_0:
        /*0004*/ 	.word	index@(_Z10matrixCalcPiS_S_i)
        /*0008*/ 	.word	0x0000000c


	//----- nvinfo : EIATTR_FRAME_SIZE
	.align		4
.L_1:
        /*000c*/ 	.byte	0x04, 0x11
        /*000e*/ 	.short	(.L_3 - .L_2)
	.align		4
.L_2:
        /*0010*/ 	.word	index@(_Z10matrixCalcPiS_S_i)
        /*0014*/ 	.word	0x00000000


	//----- nvinfo : EIATTR_MIN_STACK_SIZE
	.align		4
.L_3:
        /*0018*/ 	.byte	0x04, 0x12
        /*001a*/ 	.short	(.L_5 - .L_4)
	.align		4
.L_4:
        /*001c*/ 	.word	index@(_Z10matrixCalcPiS_S_i)
        /*0020*/ 	.word	0x00000000
.L_5:


//--------------------- .nv.compat                --------------------------
	.section	.nv.compat,"",@"SHT_CUDA_COMPAT_INFO"
	.align	4
        /*0000*/ 	.byte	0x02, 0x09, 0x00, 0x00, 0x02, 0x02, 0x01, 0x00, 0x02, 0x05, 0x05, 0x00, 0x03, 0x07, 0x01, 0x01
        /*0010*/ 	.byte	0x02, 0x03, 0x00, 0x00, 0x02, 0x06, 0x01, 0x00, 0x04, 0x0b, 0x08, 0x00, 0x09, 0x00, 0x00, 0x00
        /*0020*/ 	.byte	0x00, 0x00, 0x00, 0x00


//--------------------- .nv.info._Z10matrixCalcPiS_S_i --------------------------
	.section	.nv.info._Z10matrixCalcPiS_S_i,"",@"SHT_CUDA_INFO"
	.sectionflags	@""
	.align	4


	//----- nvinfo : EIATTR_CUDA_API_VERSION
	.align		4
        /*0000*/ 	.byte	0x04, 0x37
        /*0002*/ 	.short	(.L_7 - .L_6)
.L_6:
        /*0004*/ 	.word	0x00000082


	//----- nvinfo : EIATTR_KPARAM_INFO
	.align		4
.L_7:
        /*0008*/ 	.byte	0x04, 0x17
        /*000a*/ 	.short	(.L_9 - .L_8)
.L_8:
        /*000c*/ 	.word	0x00000000
        /*0010*/ 	.short	0x0003
        /*0012*/ 	.short	0x0018
        /*0014*/ 	.byte	0x00, 0xf0, 0x11, 0x00


	//----- nvinfo : EIATTR_KPARAM_INFO
	.align		4
.L_9:
        /*0018*/ 	.byte	0x04, 0x17
        /*001a*/ 	.short	(.L_11 - .L_10)
.L_10:
        /*001c*/ 	.word	0x00000000
        /*0020*/ 	.short	0x0002
        /*0022*/ 	.short	0x0010
        /*0024*/ 	.byte	0x00, 0xf5, 0x21, 0x00


	//----- nvinfo : EIATTR_KPARAM_INFO
	.align		4
.L_11:
        /*0028*/ 	.byte	0x04, 0x17
        /*002a*/ 	.short	(.L_13 - .L_12)
.L_12:
        /*002c*/ 	.word	0x00000000
        /*0030*/ 	.short	0x0001
        /*0032*/ 	.short	0x0008
        /*0034*/ 	.byte	0x00, 0xf5, 0x21, 0x00


	//----- nvinfo : EIATTR_KPARAM_INFO
	.align		4
.L_13:
        /*0038*/ 	.byte	0x04, 0x17
        /*003a*/ 	.short	(.L_15 - .L_14)
.L_14:
        /*003c*/ 	.word	0x00000000
        /*0040*/ 	.short	0x0000
        /*0042*/ 	.short	0x0000
        /*0044*/ 	.byte	0x00, 0xf5, 0x21, 0x00


	//----- nvinfo : EIATTR_SPARSE_MMA_MASK
	.align		4
.L_15:
        /*0048*/ 	.byte	0x03, 0x50
        /*004a*/ 	.short	0x0000


	//----- nvinfo : EIATTR_MAXREG_COUNT
	.align		4
        /*004c*/ 	.byte	0x03, 0x1b
        /*004e*/ 	.short	0x00ff


	//----- nvinfo : EIATTR_MERCURY_ISA_VERSION
	.align		4
        /*0050*/ 	.byte	0x03, 0x5f
        /*0052*/ 	.short	0x0101


	//----- nvinfo : EIATTR_VRC_CTA_INIT_COUNT
	.align		4
        /*0054*/ 	.byte	0x02, 0x4a
	.zero		1
	.zero		1


	//----- nvinfo : EIATTR_EXIT_INSTR_OFFSETS
	.align		4
        /*0058*/ 	.byte	0x04, 0x1c
        /*005a*/ 	.short	(.L_17 - .L_16)


	//   ....[0]....
.L_16:
        /*005c*/ 	.word	0x000000e0


	//   ....[1]....
        /*0060*/ 	.word	0x000001b0


	//----- nvinfo : EIATTR_CBANK_PARAM_SIZE
	.align		4
.L_17:
        /*0064*/ 	.byte	0x03, 0x19
        /*0066*/ 	.short	0x001c


	//----- nvinfo : EIATTR_PARAM_CBANK
	.align		4
        /*0068*/ 	.byte	0x04, 0x0a
        /*006a*/ 	.short	(.L_19 - .L_18)
	.align		4
.L_18:
        /*006c*/ 	.word	index@(.nv.constant0._Z10matrixCalcPiS_S_i)
        /*0070*/ 	.short	0x0380
        /*0072*/ 	.short	0x001c


	//----- nvinfo : EIATTR_SW_WAR
	.align		4
.L_19:
        /*0074*/ 	.byte	0x04, 0x36
        /*0076*/ 	.short	(.L_21 - .L_20)
.L_20:
        /*0078*/ 	.word	0x00000008
.L_21:


//--------------------- .nv.callgraph             --------------------------
	.section	.nv.callgraph,"",@"SHT_CUDA_CALLGRAPH"
	.align	4
	.sectionentsize	8
	.align		4
        /*0000*/ 	.word	0x00000000
	.align		4
        /*0004*/ 	.word	0xffffffff
	.align		4
        /*0008*/ 	.word	0x00000000
	.align		4
        /*000c*/ 	.word	0xfffffffe
	.align		4
        /*0010*/ 	.word	0x00000000
	.align		4
        /*0014*/ 	.word	0xfffffffd
	.align		4
        /*0018*/ 	.word	0x00000000
	.align		4
        /*001c*/ 	.word	0xfffffffc


//--------------------- .text._Z10matrixCalcPiS_S_i --------------------------
	.section	.text._Z10matrixCalcPiS_S_i,"ax",@progbits
	.align	128
        .global         _Z10matrixCalcPiS_S_i
        .type           _Z10matrixCalcPiS_S_i,@function
        .size           _Z10matrixCalcPiS_S_i,(.L_x_1 - _Z10matrixCalcPiS_S_i)
        .other          _Z10matrixCalcPiS_S_i,@"STO_CUDA_ENTRY STV_DEFAULT"
_Z10matrixCalcPiS_S_i:
.text._Z10matrixCalcPiS_S_i:
[----:B------:R-:W-:Y:S01]  /*0000*/  LDC R1, c[0x0][0x37c] ;  /* 0x0000df00ff017b82 */ /* 0x000fe20000000800 */
[----:B------:R-:W0:Y:S07]  /*0010*/  S2R R2, SR_TID.Y ;  /* 0x0000000000027919 */ /* 0x000e2e0000002200 */
[----:B------:R-:W1:Y:S01]  /*0020*/  LDC R0, c[0x0][0x360] ;  /* 0x0000d800ff007b82 */ /* 0x000e620000000800 */
[----:B------:R-:W2:Y:S01]  /*0030*/  LDCU UR7, c[0x0][0x398] ;  /* 0x00007300ff0777ac */ /* 0x000ea20008000800 */
[----:B------:R-:W1:Y:S06]  /*0040*/  S2R R3, SR_TID.X ;  /* 0x0000000000037919 */ /* 0x000e6c0000002100 */
[----:B------:R-:W0:Y:S08]  /*0050*/  S2UR UR6, SR_CTAID.Y ;  /* 0x00000000000679c3 */ /* 0x000e300000002600 */
[----:B------:R-:W0:Y:S01]  /*0060*/  LDC R7, c[0x0][0x364] ;  /* 0x0000d900ff077b82 */ /* 0x000e220000000800 */
[----:B--2---:R-:W-:-:S04]  /*0070*/  ULEA.HI UR4, UR7, UR7, URZ, 0x1 ;  /* 0x0000000707047291 */ /* 0x004fc8000f8f08ff */
[----:B------:R-:W-:-:S03]  /*0080*/  USHF.R.S32.HI UR4, URZ, 0x1, UR4 ;  /* 0x00000001ff047899 */ /* 0x000fc60008011404 */
[----:B------:R-:W1:Y:S01]  /*0090*/  S2UR UR5, SR_CTAID.X ;  /* 0x00000000000579c3 */ /* 0x000e620000002500 */
[----:B0-----:R-:W-:-:S05]  /*00a0*/  IMAD R7, R7, UR6, R2 ;  /* 0x0000000607077c24 */ /* 0x001fca000f8e0202 */
[----:B------:R-:W-:Y:S01]  /*00b0*/  ISETP.GE.AND P0, PT, R7, UR4, PT ;  /* 0x0000000407007c0c */ /* 0x000fe2000bf06270 */
[----:B-1----:R-:W-:-:S05]  /*00c0*/  IMAD R0, R0, UR5, R3 ;  /* 0x0000000500007c24 */ /* 0x002fca000f8e0203 */
[----:B------:R-:W-:-:S13]  /*00d0*/  ISETP.GE.OR P0, PT, R0, UR7, P0 ;  /* 0x0000000700007c0c */ /* 0x000fda0008706670 */
[----:B------:R-:W-:Y:S05]  /*00e0*/  @P0 EXIT ;  /* 0x000000000000094d */ /* 0x000fea0003800000 */
[----:B------:R-:W0:Y:S01]  /*00f0*/  LDC.64 R4, c[0x0][0x388] ;  /* 0x0000e200ff047b82 */ /* 0x000e220000000a00 */
[----:B------:R-:W1:Y:S01]  /*0100*/  LDCU.64 UR4, c[0x0][0x358] ;  /* 0x00006b00ff0477ac */ /* 0x000e620008000a00 */
[----:B------:R-:W-:-:S06]  /*0110*/  IMAD R9, R7, UR7, R0 ;  /* 0x0000000707097c24 */ /* 0x000fcc000f8e0200 */
[----:B------:R-:W2:Y:S01]  /*0120*/  LDC.64 R2, c[0x0][0x380] ;  /* 0x0000e000ff027b82 */ /* 0x000ea20000000a00 */
[----:B0-----:R-:W-:-:S07]  /*0130*/  IMAD.WIDE.U32 R4, R7, 0x4, R4 ;  /* 0x0000000407047825 */ /* 0x001fce00078e0004 */
[----:B------:R-:W0:Y:S01]  /*0140*/  LDC.64 R6, c[0x0][0x390] ;  /* 0x0000e400ff067b82 */ /* 0x000e220000000a00 */
[----:B-1----:R-:W3:Y:S01]  /*0150*/  LDG.E R5, desc[UR4][R4.64] ;  /* 0x0000000404057981 */ /* 0x002ee2000c1e1900 */
[----:B--2---:R-:W-:-:S06]  /*0160*/  IMAD.WIDE R2, R9, 0x4, R2 ;  /* 0x0000000409027825 */ /* 0x004fcc00078e0202 */
[----:B------:R-:W3:Y:S01]  /*0170*/  LDG.E R2, desc[UR4][R2.64] ;  /* 0x0000000402027981 */ /* 0x000ee2000c1e1900 */
[----:B0-----:R-:W-:-:S04]  /*0180*/  IMAD.WIDE R6, R9, 0x4, R6 ;  /* 0x0000000409067825 */ /* 0x001fc800078e0206 */
[----:B---3--:R-:W-:-:S05]  /*0190*/  IMAD R9, R2, R5, RZ ;  /* 0x0000000502097224 */ /* 0x008fca00078e02ff */
[----:B------:R-:W-:Y:S01]  /*01a0*/  STG.E desc[UR4][R6.64], R9 ;  /* 0x0000000906007986 */ /* 0x000fe2000c101904 */
[----:B------:R-:W-:Y:S05]  /*01b0*/  EXIT ;  /* 0x000000000000794d */ /* 0x000fea0003800000 */
.L_x_0:
[----:B------:R-:W-:-:S00]  /*01c0*/  BRA `(.L_x_0) ;  /* 0xfffffffc00fc7947 */ /* 0x000fc0000383ffff */
[----:B------:R-:W-:-:S00]  /*01d0*/  NOP ;  /* 0x0000000000007918 */ /* 0x000fc00000000000 */
        /* <DEDUP_REMOVED lines=10> */
.L_x_1:


//--------------------- .nv.shared.reserved.0     --------------------------
	.section	.nv.shared.reserved.0,"aw",@nobits
	.weak		__nv_reservedSMEM_offset_0_alias
	.size		__nv_reservedSMEM_offset_0_alias, 0, 64
	.other		__nv_reservedSMEM_offset_0_alias,@"STO_CUDA_RESERVED_SHARED STV_DEFAULT"
__nv_reservedSMEM_offset_0_alias:
	.zero		0
	.zero		64


//--------------------- .nv.constant0._Z10matrixCalcPiS_S_i --------------------------
	.section	.nv.constant0._Z10matrixCalcPiS_S_i,"a",@progbits
	.sectionflags	@""
	.align	4
.nv.constant0._Z10matrixCalcPiS_S_i:
	.zero		924


//--------------------- SYMBOLS --------------------------

	.type		.nv.reservedSmem.offset0,@object
	.size		.nv.reservedSmem.offset0,0x4
